	.headerflags	@"EF_CUDA_TEXMODE_UNIFIED EF_CUDA_64BIT_ADDRESS EF_CUDA_ACCELERATORS EF_CUDA_SM90 EF_CUDA_VIRTUAL_SM(EF_CUDA_SM90)"
	.elftype	@"ET_EXEC"


//--------------------- .nv.info                  --------------------------
	.section	.nv.info,"",@"SHT_CUDA_INFO"
	.align	4


	//----- nvinfo : EIATTR_REGCOUNT
	.align		4
        /*0000*/ 	.byte	0x04, 0x2f
        /*0002*/ 	.short	(.L_1 - .L_0)
	.align		4
.L_0:
        /*0004*/ 	.word	index@(triton_poi_fused_convolution_max_pool2d_with_indices_relu_16)
        /*0008*/ 	.word	0x00000010


	//----- nvinfo : EIATTR_MIN_STACK_SIZE
	.align		4
.L_1:
        /*000c*/ 	.byte	0x04, 0x12
        /*000e*/ 	.short	(.L_3 - .L_2)
	.align		4
.L_2:
        /*0010*/ 	.word	index@(triton_poi_fused_convolution_max_pool2d_with_indices_relu_16)
        /*0014*/ 	.word	0x00000000


	//----- nvinfo : EIATTR_FRAME_SIZE
	.align		4
.L_3:
        /*0018*/ 	.byte	0x04, 0x11
        /*001a*/ 	.short	(.L_5 - .L_4)
	.align		4
.L_4:
        /*001c*/ 	.word	index@(triton_poi_fused_convolution_max_pool2d_with_indices_relu_16)
        /*0020*/ 	.word	0x00000000


	//----- nvinfo : EIATTR_MIN_STACK_SIZE
	.align		4
.L_5:
        /*0024*/ 	.byte	0x04, 0x12
        /*0026*/ 	.short	(.L_7 - .L_6)
	.align		4
.L_6:
        /*0028*/ 	.word	index@(triton_poi_fused_convolution_max_pool2d_with_indices_relu_16)
        /*002c*/ 	.word	0x00000000
.L_7:


//--------------------- .nv.info.triton_poi_fused_convolution_max_pool2d_with_indices_relu_16 --------------------------
	.section	.nv.info.triton_poi_fused_convolution_max_pool2d_with_indices_relu_16,"",@"SHT_CUDA_INFO"
	.sectionflags	@""
	.align	4


	//----- nvinfo : EIATTR_CUDA_API_VERSION
	.align		4
        /*0000*/ 	.byte	0x04, 0x37
        /*0002*/ 	.short	(.L_9 - .L_8)
.L_8:
        /*0004*/ 	.word	0x0000007c


	//----- nvinfo : EIATTR_KPARAM_INFO
	.align		4
.L_9:
        /*0008*/ 	.byte	0x04, 0x17
        /*000a*/ 	.short	(.L_11 - .L_10)
.L_10:
        /*000c*/ 	.word	0x00000000
        /*0010*/ 	.short	0x0002
        /*0012*/ 	.short	0x0010
        /*0014*/ 	.byte	0x00, 0xf0, 0x11, 0x00


	//----- nvinfo : EIATTR_KPARAM_INFO
	.align		4
.L_11:
        /*0018*/ 	.byte	0x04, 0x17
        /*001a*/ 	.short	(.L_13 - .L_12)
.L_12:
        /*001c*/ 	.word	0x00000000
        /*0020*/ 	.short	0x0001
        /*0022*/ 	.short	0x0008
        /*0024*/ 	.byte	0x00, 0xf4, 0x21, 0x00


	//----- nvinfo : EIATTR_KPARAM_INFO
	.align		4
.L_13:
        /*0028*/ 	.byte	0x04, 0x17
        /*002a*/ 	.short	(.L_15 - .L_14)
.L_14:
        /*002c*/ 	.word	0x00000000
        /*0030*/ 	.short	0x0000
        /*0032*/ 	.short	0x0000
        /*0034*/ 	.byte	0x00, 0xf4, 0x21, 0x00


	//----- nvinfo : EIATTR_SPARSE_MMA_MASK
	.align		4
.L_15:
        /*0038*/ 	.byte	0x03, 0x50
        /*003a*/ 	.short	0x0000


	//----- nvinfo : EIATTR_MAXREG_COUNT
	.align		4
        /*003c*/ 	.byte	0x03, 0x1b
        /*003e*/ 	.short	0x00ff


	//----- nvinfo : EIATTR_EXIT_INSTR_OFFSETS
	.align		4
        /*0040*/ 	.byte	0x04, 0x1c
        /*0042*/ 	.short	(.L_17 - .L_16)


	//   ....[0]....
.L_16:
        /*0044*/ 	.word	0x000002c0


	//----- nvinfo : EIATTR_REQNTID
	.align		4
.L_17:
        /*0048*/ 	.byte	0x04, 0x10
        /*004a*/ 	.short	(.L_19 - .L_18)
.L_18:
        /*004c*/ 	.word	0x00000080
        /*0050*/ 	.word	0x00000001
        /*0054*/ 	.word	0x00000001


	//----- nvinfo : EIATTR_CBANK_PARAM_SIZE
	.align		4
.L_19:
        /*0058*/ 	.byte	0x03, 0x19
        /*005a*/ 	.short	0x0014


	//----- nvinfo : EIATTR_PARAM_CBANK
	.align		4
        /*005c*/ 	.byte	0x04, 0x0a
        /*005e*/ 	.short	(.L_21 - .L_20)
	.align		4
.L_20:
        /*0060*/ 	.word	index@(.nv.constant0.triton_poi_fused_convolution_max_pool2d_with_indices_relu_16)
        /*0064*/ 	.short	0x0210
        /*0066*/ 	.short	0x0014


	//----- nvinfo : EIATTR_SW_WAR
	.align		4
.L_21:
        /*0068*/ 	.byte	0x04, 0x36
        /*006a*/ 	.short	(.L_23 - .L_22)
.L_22:
        /*006c*/ 	.word	0x00000008
.L_23:


//--------------------- .nv.callgraph             --------------------------
	.section	.nv.callgraph,"",@"SHT_CUDA_CALLGRAPH"
	.align	4
	.sectionentsize	8
	.align		4
        /*0000*/ 	.word	0x00000000
	.align		4
        /*0004*/ 	.word	0xffffffff
	.align		4
        /*0008*/ 	.word	0x00000000
	.align		4
        /*000c*/ 	.word	0xfffffffe
	.align		4
        /*0010*/ 	.word	0x00000000
	.align		4
        /*0014*/ 	.word	0xfffffffd
	.align		4
        /*0018*/ 	.word	0x00000000
	.align		4
        /*001c*/ 	.word	0xfffffffc


//--------------------- .text.triton_poi_fused_convolution_max_pool2d_with_indices_relu_16 --------------------------
	.section	.text.triton_poi_fused_convolution_max_pool2d_with_indices_relu_16,"ax",@progbits
	.align	128
        .global         triton_poi_fused_convolution_max_pool2d_with_indices_relu_16
        .type           triton_poi_fused_convolution_max_pool2d_with_indices_relu_16,@function
        .size           triton_poi_fused_convolution_max_pool2d_with_indices_relu_16,(.L_x_1 - triton_poi_fused_convolution_max_pool2d_with_indices_relu_16)
        .other          triton_poi_fused_convolution_max_pool2d_with_indices_relu_16,@"STO_CUDA_ENTRY STV_DEFAULT"
triton_poi_fused_convolution_max_pool2d_with_indices_relu_16:
.text.triton_poi_fused_convolution_max_pool2d_with_indices_relu_16:
[----:B------:R-:W-:Y:S01]  /*0000*/  LDC R1, c[0x0][0x28] ;  /* 0x00000a00ff017b82 */ /* 0x000fe20000000800 */
[----:B------:R-:W1:Y:S01]  /*0010*/  S2R R0, SR_TID.X ;  /* 0x0000000000007919 */ /* 0x000e620000002100 */
[----:B------:R-:W-:Y:S01]  /*0020*/  ULDC.64 UR4, c[0x0][0x208] ;  /* 0x0000820000047ab9 */ /* 0x000fe20000000a00 */
[----:B------:R-:W2:Y:S01]  /*0030*/  S2R R3, SR_CTAID.X ;  /* 0x0000000000037919 */ /* 0x000ea20000002500 */
[----:B-1----:R-:W-:Y:S02]  /*0040*/  LOP3.LUT R0, R0, 0x7f, RZ, 0xc0, !PT ;  /* 0x0000007f00007812 */ /* 0x002fe400078ec0ff */
[----:B--2---:R-:W-:-:S03]  /*0050*/  SHF.R.S32.HI R5, RZ, 0x18, R3 ;  /* 0x00000018ff057819 */ /* 0x004fc60000011403 */
[----:B------:R-:W-:Y:S01]  /*0060*/  IMAD R0, R3, 0x80, R0 ;  /* 0x0000008003007824 */ /* 0x000fe200078e0200 */
[----:B------:R-:W-:-:S04]  /*0070*/  SGXT R5, R5, 0x1 ;  /* 0x000000010505781a */ /* 0x000fc80000000200 */
[----:B------:R-:W-:Y:S02]  /*0080*/  SHF.R.S32.HI R3, RZ, 0x1f, R0 ;  /* 0x0000001fff037819 */ /* 0x000fe40000011400 */
[-C--:B------:R-:W-:Y:S02]  /*0090*/  LEA.HI R6, R5, R0.reuse, RZ, 0xb ;  /* 0x0000000005067211 */ /* 0x080fe400078f58ff */
[----:B------:R-:W-:Y:S02]  /*00a0*/  LEA.HI R4, R3, R0, RZ, 0x9 ;  /* 0x0000000003047211 */ /* 0x000fe400078f48ff */
[----:B------:R-:W1:Y:S01]  /*00b0*/  LDC.64 R2, c[0x0][0x210] ;  /* 0x00008400ff027b82 */ /* 0x000e620000000a00 */
[----:B------:R-:W-:Y:S01]  /*00c0*/  IMAD.SHL.U32 R7, R6, 0x4, RZ ;  /* 0x0000000406077824 */ /* 0x000fe200078e00ff */
[----:B------:R-:W-:-:S04]  /*00d0*/  SHF.R.S32.HI R5, RZ, 0x9, R4 ;  /* 0x00000009ff057819 */ /* 0x000fc80000011404 */
[----:B------:R-:W-:Y:S02]  /*00e0*/  LEA.HI R6, R5, R5, RZ, 0x2 ;  /* 0x0000000505067211 */ /* 0x000fe400078f10ff */
[----:B------:R-:W-:Y:S02]  /*00f0*/  LOP3.LUT R8, R7, 0xffffe000, RZ, 0xc0, !PT ;  /* 0xffffe00007087812 */ /* 0x000fe400078ec0ff */
[----:B------:R-:W-:Y:S02]  /*0100*/  LOP3.LUT R7, R4, 0xfffffe00, RZ, 0xc0, !PT ;  /* 0xfffffe0004077812 */ /* 0x000fe400078ec0ff */
[----:B------:R-:W-:Y:S02]  /*0110*/  LOP3.LUT R6, R6, 0x3ffffc, RZ, 0xc0, !PT ;  /* 0x003ffffc06067812 */ /* 0x000fe400078ec0ff */
[----:B------:R-:W-:-:S03]  /*0120*/  IADD3 R7, R8, R0, -R7 ;  /* 0x0000000008077210 */ /* 0x000fc60007ffe807 */
[----:B------:R-:W-:-:S04]  /*0130*/  IMAD.IADD R6, R5, 0x1, -R6 ;  /* 0x0000000105067824 */ /* 0x000fc800078e0a06 */
[----:B------:R-:W-:-:S04]  /*0140*/  IMAD R11, R6, 0x400, R7 ;  /* 0x00000400060b7824 */ /* 0x000fc800078e0207 */
[C---:B------:R-:W-:Y:S02]  /*0150*/  VIADD R7, R11.reuse, 0x200 ;  /* 0x000002000b077836 */ /* 0x040fe40000000000 */
[----:B-1----:R-:W-:-:S04]  /*0160*/  IMAD.WIDE R4, R11, 0x4, R2 ;  /* 0x000000040b047825 */ /* 0x002fc800078e0202 */
[--C-:B------:R-:W-:Y:S02]  /*0170*/  IMAD.WIDE R6, R7, 0x4, R2.reuse ;  /* 0x0000000407067825 */ /* 0x100fe400078e0202 */
[----:B------:R-:W2:Y:S02]  /*0180*/  LDG.E R4, desc[UR4][R4.64] ;  /* 0x0000000404047981 */ /* 0x000ea4000c1e1900 */
[----:B------:R-:W-:Y:S02]  /*0190*/  VIADD R9, R11, 0x1000 ;  /* 0x000010000b097836 */ /* 0x000fe40000000000 */
[----:B------:R-:W2:Y:S02]  /*01a0*/  LDG.E R13, desc[UR4][R6.64] ;  /* 0x00000004060d7981 */ /* 0x000ea4000c1e1900 */
[----:B------:R-:W-:-:S04]  /*01b0*/  IMAD.WIDE R8, R9, 0x4, R2 ;  /* 0x0000000409087825 */ /* 0x000fc800078e0202 */
[----:B------:R-:W-:Y:S01]  /*01c0*/  VIADD R11, R11, 0x1200 ;  /* 0x000012000b0b7836 */ /* 0x000fe20000000000 */
[----:B------:R-:W3:Y:S03]  /*01d0*/  LDG.E R12, desc[UR4][R8.64] ;  /* 0x00000004080c7981 */ /* 0x000ee6000c1e1900 */
[----:B------:R-:W-:Y:S02]  /*01e0*/  IMAD.WIDE R2, R11, 0x4, R2 ;  /* 0x000000040b027825 */ /* 0x000fe400078e0202 */
[----:B------:R-:W1:Y:S04]  /*01f0*/  LDC.64 R10, c[0x0][0x218] ;  /* 0x00008600ff0a7b82 */ /* 0x000e680000000a00 */
[----:B------:R-:W4:Y:S01]  /*0200*/  LDG.E R3, desc[UR4][R2.64] ;  /* 0x0000000402037981 */ /* 0x000f22000c1e1900 */
[----:B--2---:R-:W-:-:S02]  /*0210*/  FSETP.GT.AND P1, PT, R13, R4, PT ;  /* 0x000000040d00720b */ /* 0x004fc40003f24000 */
[----:B------:R-:W-:Y:S02]  /*0220*/  FSETP.NAN.AND P2, PT, R13, R13, PT ;  /* 0x0000000d0d00720b */ /* 0x000fe40003f48000 */
[----:B---3--:R-:W-:-:S09]  /*0230*/  FSETP.NAN.AND P0, PT, R12, R12, PT ;  /* 0x0000000c0c00720b */ /* 0x008fd20003f08000 */
[----:B------:R-:W-:Y:S02]  /*0240*/  @!P1 FSEL R13, R13, R4, P2 ;  /* 0x000000040d0d9208 */ /* 0x000fe40001000000 */
[----:B----4-:R-:W-:Y:S02]  /*0250*/  FSETP.NAN.AND P1, PT, R3, R3, PT ;  /* 0x000000030300720b */ /* 0x010fe40003f28000 */
[----:B------:R-:W-:-:S04]  /*0260*/  FSETP.GEU.AND P2, PT, R13, R12, PT ;  /* 0x0000000c0d00720b */ /* 0x000fc80003f4e000 */
[----:B------:R-:W-:-:S04]  /*0270*/  @!P0 FSEL R12, R12, R13, !P2 ;  /* 0x0000000d0c0c8208 */ /* 0x000fc80005000000 */
[----:B------:R-:W-:Y:S01]  /*0280*/  FSETP.GEU.AND P0, PT, R12, R3, PT ;  /* 0x000000030c00720b */ /* 0x000fe20003f0e000 */
[----:B-1----:R-:W-:-:S03]  /*0290*/  IMAD.WIDE R4, R0, 0x4, R10 ;  /* 0x0000000400047825 */ /* 0x002fc600078e020a */
[----:B------:R-:W-:-:S05]  /*02a0*/  @!P1 SEL R3, R3, R12, !P0 ;  /* 0x0000000c03039207 */ /* 0x000fca0004000000 */
[----:B------:R-:W-:Y:S01]  /*02b0*/  STG.E desc[UR4][R4.64], R3 ;  /* 0x0000000304007986 */ /* 0x000fe2000c101904 */
[----:B------:R-:W-:Y:S05]  /*02c0*/  EXIT ;  /* 0x000000000000794d */ /* 0x000fea0003800000 */
.L_x_0:
[----:B------:R-:W-:-:S00]  /*02d0*/  BRA `(.L_x_0) ;  /* 0xfffffffc00fc7947 */ /* 0x000fc0000383ffff */
[----:B------:R-:W-:-:S00]  /*02e0*/  NOP ;  /* 0x0000000000007918 */ /* 0x000fc00000000000 */
        /* <DEDUP_REMOVED lines=9> */
.L_x_1:


//--------------------- .nv.constant0.triton_poi_fused_convolution_max_pool2d_with_indices_relu_16 --------------------------
	.section	.nv.constant0.triton_poi_fused_convolution_max_pool2d_with_indices_relu_16,"a",@progbits
	.sectionflags	@""
	.align	4
.nv.constant0.triton_poi_fused_convolution_max_pool2d_with_indices_relu_16:
	.zero		548
